	.headerflags	@"EF_CUDA_TEXMODE_UNIFIED EF_CUDA_64BIT_ADDRESS EF_CUDA_ACCELERATORS EF_CUDA_SM90 EF_CUDA_VIRTUAL_SM(EF_CUDA_SM90)"
	.elftype	@"ET_EXEC"


//--------------------- .nv.info                  --------------------------
	.section	.nv.info,"",@"SHT_CUDA_INFO"
	.align	4


	//----- nvinfo : EIATTR_REGCOUNT
	.align		4
        /*0000*/ 	.byte	0x04, 0x2f
        /*0002*/ 	.short	(.L_1 - .L_0)
	.align		4
.L_0:
        /*0004*/ 	.word	index@(triton_poi_fused_mul_0)
        /*0008*/ 	.word	0x0000000e


	//----- nvinfo : EIATTR_MIN_STACK_SIZE
	.align		4
.L_1:
        /*000c*/ 	.byte	0x04, 0x12
        /*000e*/ 	.short	(.L_3 - .L_2)
	.align		4
.L_2:
        /*0010*/ 	.word	index@(triton_poi_fused_mul_0)
        /*0014*/ 	.word	0x00000000


	//----- nvinfo : EIATTR_FRAME_SIZE
	.align		4
.L_3:
        /*0018*/ 	.byte	0x04, 0x11
        /*001a*/ 	.short	(.L_5 - .L_4)
	.align		4
.L_4:
        /*001c*/ 	.word	index@(triton_poi_fused_mul_0)
        /*0020*/ 	.word	0x00000000


	//----- nvinfo : EIATTR_MIN_STACK_SIZE
	.align		4
.L_5:
        /*0024*/ 	.byte	0x04, 0x12
        /*0026*/ 	.short	(.L_7 - .L_6)
	.align		4
.L_6:
        /*0028*/ 	.word	index@(triton_poi_fused_mul_0)
        /*002c*/ 	.word	0x00000000
.L_7:


//--------------------- .nv.info.triton_poi_fused_mul_0 --------------------------
	.section	.nv.info.triton_poi_fused_mul_0,"",@"SHT_CUDA_INFO"
	.sectionflags	@""
	.align	4


	//----- nvinfo : EIATTR_CUDA_API_VERSION
	.align		4
        /*0000*/ 	.byte	0x04, 0x37
        /*0002*/ 	.short	(.L_9 - .L_8)
.L_8:
        /*0004*/ 	.word	0x0000007c


	//----- nvinfo : EIATTR_KPARAM_INFO
	.align		4
.L_9:
        /*0008*/ 	.byte	0x04, 0x17
        /*000a*/ 	.short	(.L_11 - .L_10)
.L_10:
        /*000c*/ 	.word	0x00000000
        /*0010*/ 	.short	0x0003
        /*0012*/ 	.short	0x0018
        /*0014*/ 	.byte	0x00, 0xf0, 0x11, 0x00


	//----- nvinfo : EIATTR_KPARAM_INFO
	.align		4
.L_11:
        /*0018*/ 	.byte	0x04, 0x17
        /*001a*/ 	.short	(.L_13 - .L_12)
.L_12:
        /*001c*/ 	.word	0x00000000
        /*0020*/ 	.short	0x0002
        /*0022*/ 	.short	0x0010
        /*0024*/ 	.byte	0x00, 0xf4, 0x21, 0x00


	//----- nvinfo : EIATTR_KPARAM_INFO
	.align		4
.L_13:
        /*0028*/ 	.byte	0x04, 0x17
        /*002a*/ 	.short	(.L_15 - .L_14)
.L_14:
        /*002c*/ 	.word	0x00000000
        /*0030*/ 	.short	0x0001
        /*0032*/ 	.short	0x0008
        /*0034*/ 	.byte	0x00, 0xf4, 0x21, 0x00


	//----- nvinfo : EIATTR_KPARAM_INFO
	.align		4
.L_15:
        /*0038*/ 	.byte	0x04, 0x17
        /*003a*/ 	.short	(.L_17 - .L_16)
.L_16:
        /*003c*/ 	.word	0x00000000
        /*0040*/ 	.short	0x0000
        /*0042*/ 	.short	0x0000
        /*0044*/ 	.byte	0x00, 0xf4, 0x21, 0x00


	//----- nvinfo : EIATTR_SPARSE_MMA_MASK
	.align		4
.L_17:
        /*0048*/ 	.byte	0x03, 0x50
        /*004a*/ 	.short	0x0000


	//----- nvinfo : EIATTR_MAXREG_COUNT
	.align		4
        /*004c*/ 	.byte	0x03, 0x1b
        /*004e*/ 	.short	0x00ff


	//----- nvinfo : EIATTR_EXIT_INSTR_OFFSETS
	.align		4
        /*0050*/ 	.byte	0x04, 0x1c
        /*0052*/ 	.short	(.L_19 - .L_18)


	//   ....[0]....
.L_18:
        /*0054*/ 	.word	0x00000120


	//   ....[1]....
        /*0058*/ 	.word	0x00000140


	//----- nvinfo : EIATTR_REQNTID
	.align		4
.L_19:
        /*005c*/ 	.byte	0x04, 0x10
        /*005e*/ 	.short	(.L_21 - .L_20)
.L_20:
        /*0060*/ 	.word	0x00000080
        /*0064*/ 	.word	0x00000001
        /*0068*/ 	.word	0x00000001


	//----- nvinfo : EIATTR_CBANK_PARAM_SIZE
	.align		4
.L_21:
        /*006c*/ 	.byte	0x03, 0x19
        /*006e*/ 	.short	0x001c


	//----- nvinfo : EIATTR_PARAM_CBANK
	.align		4
        /*0070*/ 	.byte	0x04, 0x0a
        /*0072*/ 	.short	(.L_23 - .L_22)
	.align		4
.L_22:
        /*0074*/ 	.word	index@(.nv.constant0.triton_poi_fused_mul_0)
        /*0078*/ 	.short	0x0210
        /*007a*/ 	.short	0x001c


	//----- nvinfo : EIATTR_SW_WAR
	.align		4
.L_23:
        /*007c*/ 	.byte	0x04, 0x36
        /*007e*/ 	.short	(.L_25 - .L_24)
.L_24:
        /*0080*/ 	.word	0x00000008
.L_25:


//--------------------- .nv.callgraph             --------------------------
	.section	.nv.callgraph,"",@"SHT_CUDA_CALLGRAPH"
	.align	4
	.sectionentsize	8
	.align		4
        /*0000*/ 	.word	0x00000000
	.align		4
        /*0004*/ 	.word	0xffffffff
	.align		4
        /*0008*/ 	.word	0x00000000
	.align		4
        /*000c*/ 	.word	0xfffffffe
	.align		4
        /*0010*/ 	.word	0x00000000
	.align		4
        /*0014*/ 	.word	0xfffffffd
	.align		4
        /*0018*/ 	.word	0x00000000
	.align		4
        /*001c*/ 	.word	0xfffffffc


//--------------------- .text.triton_poi_fused_mul_0 --------------------------
	.section	.text.triton_poi_fused_mul_0,"ax",@progbits
	.align	128
        .global         triton_poi_fused_mul_0
        .type           triton_poi_fused_mul_0,@function
        .size           triton_poi_fused_mul_0,(.L_x_1 - triton_poi_fused_mul_0)
        .other          triton_poi_fused_mul_0,@"STO_CUDA_ENTRY STV_DEFAULT"
triton_poi_fused_mul_0:
.text.triton_poi_fused_mul_0:
[----:B------:R-:W0:Y:S02]  /*0000*/  LDC R1, c[0x0][0x28] ;  /* 0x00000a00ff017b82 */ /* 0x000e240000000800 */
[----:B------:R-:W1:Y:S01]  /*0010*/  S2R R0, SR_TID.X ;  /* 0x0000000000007919 */ /* 0x000e620000002100 */
[----:B------:R-:W2:Y:S01]  /*0020*/  LDC.64 R4, c[0x0][0x218] ;  /* 0x00008600ff047b82 */ /* 0x000ea20000000a00 */
[----:B------:R-:W-:Y:S01]  /*0030*/  CS2R R10, SRZ ;  /* 0x00000000000a7805 */ /* 0x000fe2000001ff00 */
[----:B------:R-:W-:Y:S01]  /*0040*/  ULDC.64 UR4, c[0x0][0x208] ;  /* 0x0000820000047ab9 */ /* 0x000fe20000000a00 */
[----:B------:R-:W3:Y:S05]  /*0050*/  S2R R9, SR_CTAID.X ;  /* 0x0000000000097919 */ /* 0x000eea0000002500 */
[----:B------:R-:W4:Y:S08]  /*0060*/  LDC.64 R2, c[0x0][0x210] ;  /* 0x00008400ff027b82 */ /* 0x000f300000000a00 */
[----:B------:R-:W5:Y:S01]  /*0070*/  LDC.64 R6, c[0x0][0x220] ;  /* 0x00008800ff067b82 */ /* 0x000f620000000a00 */
[----:B-1----:R-:W-:Y:S01]  /*0080*/  SHF.L.U32 R0, R0, 0x1, RZ ;  /* 0x0000000100007819 */ /* 0x002fe200000006ff */
[----:B----4-:R-:W4:Y:S03]  /*0090*/  LDG.E R2, desc[UR4][R2.64] ;  /* 0x0000000402027981 */ /* 0x010f26000c1e1900 */
[----:B------:R-:W-:-:S04]  /*00a0*/  LOP3.LUT R0, R0, 0xfe, RZ, 0xc0, !PT ;  /* 0x000000fe00007812 */ /* 0x000fc800078ec0ff */
[----:B---3--:R-:W-:-:S04]  /*00b0*/  LEA R9, R9, R0, 0x8 ;  /* 0x0000000009097211 */ /* 0x008fc800078e40ff */
[C---:B------:R-:W-:Y:S01]  /*00c0*/  ISETP.GE.AND P0, PT, R9.reuse, 0x100, PT ;  /* 0x000001000900780c */ /* 0x040fe20003f06270 */
[----:B--2---:R-:W-:-:S12]  /*00d0*/  IMAD.WIDE R4, R9, 0x4, R4 ;  /* 0x0000000409047825 */ /* 0x004fd800078e0204 */
[----:B------:R-:W4:Y:S01]  /*00e0*/  @!P0 LDG.E.64 R10, desc[UR4][R4.64] ;  /* 0x00000004040a8981 */ /* 0x000f22000c1e1b00 */
[----:B-----5:R-:W-:-:S04]  /*00f0*/  IMAD.WIDE R6, R9, 0x4, R6 ;  /* 0x0000000409067825 */ /* 0x020fc800078e0206 */
[C---:B----4-:R-:W-:Y:S01]  /*0100*/  FMUL R10, R2.reuse, R10 ;  /* 0x0000000a020a7220 */ /* 0x050fe20000400000 */
[----:B------:R-:W-:Y:S01]  /*0110*/  FMUL R11, R2, R11 ;  /* 0x0000000b020b7220 */ /* 0x000fe20000400000 */
[----:B------:R-:W-:Y:S06]  /*0120*/  @P0 EXIT ;  /* 0x000000000000094d */ /* 0x000fec0003800000 */
[----:B------:R-:W-:Y:S01]  /*0130*/  STG.E.64 desc[UR4][R6.64], R10 ;  /* 0x0000000a06007986 */ /* 0x000fe2000c101b04 */
[----:B------:R-:W-:Y:S05]  /*0140*/  EXIT ;  /* 0x000000000000794d */ /* 0x000fea0003800000 */
.L_x_0:
[----:B------:R-:W-:-:S00]  /*0150*/  BRA `(.L_x_0) ;  /* 0xfffffffc00fc7947 */ /* 0x000fc0000383ffff */
[----:B------:R-:W-:-:S00]  /*0160*/  NOP ;  /* 0x0000000000007918 */ /* 0x000fc00000000000 */
        /* <DEDUP_REMOVED lines=9> */
.L_x_1:


//--------------------- .nv.constant0.triton_poi_fused_mul_0 --------------------------
	.section	.nv.constant0.triton_poi_fused_mul_0,"a",@progbits
	.sectionflags	@""
	.align	4
.nv.constant0.triton_poi_fused_mul_0:
	.zero		556
